//
// Generated by NVIDIA NVVM Compiler
//
// Compiler Build ID: CL-36424714
// Cuda compilation tools, release 13.0, V13.0.88
// Based on NVVM 20.0.0
//

.version 9.0
.target sm_100
.address_size 64

	// .globl	_Z8mykernelPfS_S_
.extern .func  (.param .b32 func_retval0) vprintf
(
	.param .b64 vprintf_param_0,
	.param .b64 vprintf_param_1
)
;
.global .align 1 .b8 $str[19] = {100, 101, 118, 105, 99, 101, 32, 97, 91, 37, 100, 93, 32, 61, 32, 37, 102, 10};

.visible .entry _Z8mykernelPfS_S_(
	.param .u64 .ptr .align 1 _Z8mykernelPfS_S__param_0,
	.param .u64 .ptr .align 1 _Z8mykernelPfS_S__param_1,
	.param .u64 .ptr .align 1 _Z8mykernelPfS_S__param_2
)
{
	.local .align 16 .b8 	__local_depot0[16];
	.reg .b64 	%SP;
	.reg .b64 	%SPL;
	.reg .b32 	%r<4>;
	.reg .b32 	%f<5>;
	.reg .b64 	%rd<15>;
	.reg .b64 	%fd<2>;

	mov.u64 	%SPL, __local_depot0;
	cvta.local.u64 	%SP, %SPL;
	ld.param.u64 	%rd1, [_Z8mykernelPfS_S__param_0];
	ld.param.u64 	%rd2, [_Z8mykernelPfS_S__param_1];
	ld.param.u64 	%rd3, [_Z8mykernelPfS_S__param_2];
	cvta.to.global.u64 	%rd4, %rd3;
	cvta.to.global.u64 	%rd5, %rd2;
	cvta.to.global.u64 	%rd6, %rd1;
	add.u64 	%rd7, %SP, 0;
	add.u64 	%rd8, %SPL, 0;
	mov.u32 	%r1, %ctaid.x;
	mul.wide.u32 	%rd9, %r1, 4;
	add.s64 	%rd10, %rd6, %rd9;
	ld.global.f32 	%f1, [%rd10];
	add.s64 	%rd11, %rd5, %rd9;
	ld.global.f32 	%f2, [%rd11];
	add.f32 	%f3, %f1, %f2;
	add.s64 	%rd12, %rd4, %rd9;
	st.global.f32 	[%rd12], %f3;
	ld.global.f32 	%f4, [%rd10];
	cvt.f64.f32 	%fd1, %f4;
	st.local.u32 	[%rd8], %r1;
	st.local.f64 	[%rd8+8], %fd1;
	mov.u64 	%rd13, $str;
	cvta.global.u64 	%rd14, %rd13;
	{ // callseq 0, 0
	.param .b64 param0;
	st.param.b64 	[param0], %rd14;
	.param .b64 param1;
	st.param.b64 	[param1], %rd7;
	.param .b32 retval0;
	call.uni (retval0), 
	vprintf, 
	(
	param0, 
	param1
	);
	ld.param.b32 	%r2, [retval0];
	} // callseq 0
	ret;

}


// ===== COMPILED SASS (sm_100) =====

	.target	sm_100

	.elftype	@"ET_EXEC"


//--------------------- .note.nv.tkinfo           --------------------------
	.section	.note.nv.tkinfo,"",@"SHT_NOTE"
	.sectionflags	@"SHF_NOTE_NV_TKINFO"
	.tkinfo
        /*0018*/ 	.word	0x00000002
        /*0030*/ 	.string	""
        /*0030*/ 	.string	"ptxas"
        /*0030*/ 	.string	"Cuda compilation tools, release 13.0, V13.0.88"
        /*0030*/ 	.string	"Build cuda_13.0.r13.0/compiler.36424714_0"
        /*0030*/ 	.string	"-arch sm_100 -m 64 "



//--------------------- .note.nv.cuinfo           --------------------------
	.section	.note.nv.cuinfo,"",@"SHT_NOTE"
	.sectionflags	@"SHF_NOTE_NV_CUINFO"
        /*0018*/ 	.short	0x0002
        /*001a*/ 	.short	0x0064
        /*001c*/ 	.short	0x0082
	.zero		2


//--------------------- .nv.info                  --------------------------
	.section	.nv.info,"",@"SHT_CUDA_INFO"
	.align	4


	//----- nvinfo : EIATTR_REGCOUNT
	.align		4
        /*0000*/ 	.byte	0x04, 0x2f
        /*0002*/ 	.short	(.L_2 - .L_1)
	.align		4
.L_1:
        /*0004*/ 	.word	index@(_Z8mykernelPfS_S_)
        /*0008*/ 	.word	0x00000018


	//----- nvinfo : EIATTR_FRAME_SIZE
	.align		4
.L_2:
        /*000c*/ 	.byte	0x04, 0x11
        /*000e*/ 	.short	(.L_4 - .L_3)
	.align		4
.L_3:
        /*0010*/ 	.word	index@(_Z8mykernelPfS_S_)
        /*0014*/ 	.word	0x00000010


	//----- nvinfo : EIATTR_MIN_STACK_SIZE
	.align		4
.L_4:
        /*0018*/ 	.byte	0x04, 0x12
        /*001a*/ 	.short	(.L_6 - .L_5)
	.align		4
.L_5:
        /*001c*/ 	.word	index@(_Z8mykernelPfS_S_)
        /*0020*/ 	.word	0x00000010
.L_6:


//--------------------- .nv.compat                --------------------------
	.section	.nv.compat,"",@"SHT_CUDA_COMPAT_INFO"
	.align	4
        /*0000*/ 	.byte	0x02, 0x09, 0x00, 0x00, 0x02, 0x02, 0x01, 0x00, 0x02, 0x05, 0x05, 0x00, 0x03, 0x07, 0x01, 0x01
        /*0010*/ 	.byte	0x02, 0x03, 0x00, 0x00, 0x02, 0x06, 0x01, 0x00, 0x04, 0x0b, 0x08, 0x00, 0x09, 0x00, 0x00, 0x00
        /*0020*/ 	.byte	0x00, 0x00, 0x00, 0x00


//--------------------- .nv.info._Z8mykernelPfS_S_ --------------------------
	.section	.nv.info._Z8mykernelPfS_S_,"",@"SHT_CUDA_INFO"
	.sectionflags	@""
	.align	4


	//----- nvinfo : EIATTR_CUDA_API_VERSION
	.align		4
        /*0000*/ 	.byte	0x04, 0x37
        /*0002*/ 	.short	(.L_8 - .L_7)
.L_7:
        /*0004*/ 	.word	0x00000082


	//----- nvinfo : EIATTR_KPARAM_INFO
	.align		4
.L_8:
        /*0008*/ 	.byte	0x04, 0x17
        /*000a*/ 	.short	(.L_10 - .L_9)
.L_9:
        /*000c*/ 	.word	0x00000000
        /*0010*/ 	.short	0x0002
        /*0012*/ 	.short	0x0010
        /*0014*/ 	.byte	0x00, 0xf5, 0x21, 0x00


	//----- nvinfo : EIATTR_KPARAM_INFO
	.align		4
.L_10:
        /*0018*/ 	.byte	0x04, 0x17
        /*001a*/ 	.short	(.L_12 - .L_11)
.L_11:
        /*001c*/ 	.word	0x00000000
        /*0020*/ 	.short	0x0001
        /*0022*/ 	.short	0x0008
        /*0024*/ 	.byte	0x00, 0xf5, 0x21, 0x00


	//----- nvinfo : EIATTR_KPARAM_INFO
	.align		4
.L_12:
        /*0028*/ 	.byte	0x04, 0x17
        /*002a*/ 	.short	(.L_14 - .L_13)
.L_13:
        /*002c*/ 	.word	0x00000000
        /*0030*/ 	.short	0x0000
        /*0032*/ 	.short	0x0000
        /*0034*/ 	.byte	0x00, 0xf5, 0x21, 0x00


	//----- nvinfo : EIATTR_SPARSE_MMA_MASK
	.align		4
.L_14:
        /*0038*/ 	.byte	0x03, 0x50
        /*003a*/ 	.short	0x0000


	//----- nvinfo : EIATTR_MAXREG_COUNT
	.align		4
        /*003c*/ 	.byte	0x03, 0x1b
        /*003e*/ 	.short	0x00ff


	//----- nvinfo : EIATTR_EXTERNS
	.align		4
        /*0040*/ 	.byte	0x04, 0x0f
        /*0042*/ 	.short	(.L_16 - .L_15)


	//   ....[0]....
	.align		4
.L_15:
        /*0044*/ 	.word	index@(vprintf)


	//----- nvinfo : EIATTR_MERCURY_ISA_VERSION
	.align		4
.L_16:
        /*0048*/ 	.byte	0x03, 0x5f
        /*004a*/ 	.short	0x0101


	//----- nvinfo : EIATTR_VRC_CTA_INIT_COUNT
	.align		4
        /*004c*/ 	.byte	0x02, 0x4a
	.zero		1
	.zero		1


	//----- nvinfo : EIATTR_SYSCALL_OFFSETS
	.align		4
        /*0050*/ 	.byte	0x04, 0x46
        /*0052*/ 	.short	(.L_18 - .L_17)


	//   ....[0]....
.L_17:
        /*0054*/ 	.word	0x000001c0


	//----- nvinfo : EIATTR_EXIT_INSTR_OFFSETS
	.align		4
.L_18:
        /*0058*/ 	.byte	0x04, 0x1c
        /*005a*/ 	.short	(.L_20 - .L_19)


	//   ....[0]....
.L_19:
        /*005c*/ 	.word	0x000001d0


	//----- nvinfo : EIATTR_CBANK_PARAM_SIZE
	.align		4
.L_20:
        /*0060*/ 	.byte	0x03, 0x19
        /*0062*/ 	.short	0x0018


	//----- nvinfo : EIATTR_PARAM_CBANK
	.align		4
        /*0064*/ 	.byte	0x04, 0x0a
        /*0066*/ 	.short	(.L_22 - .L_21)
	.align		4
.L_21:
        /*0068*/ 	.word	index@(.nv.constant0._Z8mykernelPfS_S_)
        /*006c*/ 	.short	0x0380
        /*006e*/ 	.short	0x0018


	//----- nvinfo : EIATTR_SW_WAR
	.align		4
.L_22:
        /*0070*/ 	.byte	0x04, 0x36
        /*0072*/ 	.short	(.L_24 - .L_23)
.L_23:
        /*0074*/ 	.word	0x00000008
.L_24:


//--------------------- .nv.callgraph             --------------------------
	.section	.nv.callgraph,"",@"SHT_CUDA_CALLGRAPH"
	.align	4
	.sectionentsize	8
	.align		4
        /*0000*/ 	.word	0x00000000
	.align		4
        /*0004*/ 	.word	0xffffffff
	.align		4
        /*0008*/ 	.word	index@(_Z8mykernelPfS_S_)
	.align		4
        /*000c*/ 	.word	index@(vprintf)
	.align		4
        /*0010*/ 	.word	0x00000000
	.align		4
        /*0014*/ 	.word	0xfffffffe
	.align		4
        /*0018*/ 	.word	0x00000000
	.align		4
        /*001c*/ 	.word	0xfffffffd
	.align		4
        /*0020*/ 	.word	0x00000000
	.align		4
        /*0024*/ 	.word	0xfffffffc


//--------------------- .nv.constant4             --------------------------
	.section	.nv.constant4,"a",@progbits
	.align	8
	.align		8
.nv.constant4:
        /*0000*/ 	.dword	vprintf
	.align		8
        /*0008*/ 	.dword	$str


//--------------------- .text._Z8mykernelPfS_S_   --------------------------
	.section	.text._Z8mykernelPfS_S_,"ax",@progbits
	.align	128
        .global         _Z8mykernelPfS_S_
        .type           _Z8mykernelPfS_S_,@function
        .size           _Z8mykernelPfS_S_,(.L_x_2 - _Z8mykernelPfS_S_)
        .other          _Z8mykernelPfS_S_,@"STO_CUDA_ENTRY STV_DEFAULT"
_Z8mykernelPfS_S_:
.text._Z8mykernelPfS_S_:
[----:B------:R-:W0:Y:S01]  /*0000*/  LDC R1, c[0x0][0x37c] ;  /* 0x0000df00ff017b82 */ /* 0x000e220000000800 */
[----:B------:R-:W1:Y:S07]  /*0010*/  S2R R12, SR_CTAID.X ;  /* 0x00000000000c7919 */ /* 0x000e6e0000002500 */
[----:B------:R-:W1:Y:S01]  /*0020*/  LDC.64 R14, c[0x0][0x388] ;  /* 0x0000e200ff0e7b82 */ /* 0x000e620000000a00 */
[----:B------:R-:W2:Y:S01]  /*0030*/  LDCU.64 UR4, c[0x0][0x358] ;  /* 0x00006b00ff0477ac */ /* 0x000ea20008000a00 */
[----:B0-----:R-:W-:Y:S01]  /*0040*/  IADD3 R1, PT, PT, R1, -0x10, RZ ;  /* 0xfffffff001017810 */ /* 0x001fe20007ffe0ff */
[----:B------:R-:W0:Y:S05]  /*0050*/  LDCU.64 UR6, c[0x4][0x8] ;  /* 0x01000100ff0677ac */ /* 0x000e2a0008000a00 */
[----:B------:R-:W3:Y:S08]  /*0060*/  LDC.64 R2, c[0x0][0x380] ;  /* 0x0000e000ff027b82 */ /* 0x000ef00000000a00 */
[----:B------:R-:W4:Y:S01]  /*0070*/  LDC.64 R4, c[0x0][0x390] ;  /* 0x0000e400ff047b82 */ /* 0x000f220000000a00 */
[----:B-1----:R-:W-:-:S04]  /*0080*/  IMAD.WIDE.U32 R14, R12, 0x4, R14 ;  /* 0x000000040c0e7825 */ /* 0x002fc800078e000e */
[C---:B---3--:R-:W-:Y:S02]  /*0090*/  IMAD.WIDE.U32 R2, R12.reuse, 0x4, R2 ;  /* 0x000000040c027825 */ /* 0x048fe400078e0002 */
[----:B--2---:R-:W2:Y:S04]  /*00a0*/  LDG.E R15, desc[UR4][R14.64] ;  /* 0x000000040e0f7981 */ /* 0x004ea8000c1e1900 */
[----:B------:R-:W2:Y:S01]  /*00b0*/  LDG.E R0, desc[UR4][R2.64] ;  /* 0x0000000402007981 */ /* 0x000ea2000c1e1900 */
[----:B----4-:R-:W-:-:S04]  /*00c0*/  IMAD.WIDE.U32 R4, R12, 0x4, R4 ;  /* 0x000000040c047825 */ /* 0x010fc800078e0004 */
[----:B--2---:R-:W-:-:S05]  /*00d0*/  FADD R0, R0, R15 ;  /* 0x0000000f00007221 */ /* 0x004fca0000000000 */
[----:B------:R0:W-:Y:S04]  /*00e0*/  STG.E desc[UR4][R4.64], R0 ;  /* 0x0000000004007986 */ /* 0x0001e8000c101904 */
[----:B------:R-:W2:Y:S01]  /*00f0*/  LDG.E R7, desc[UR4][R2.64] ;  /* 0x0000000402077981 */ /* 0x000ea2000c1e1900 */
[----:B------:R-:W-:Y:S01]  /*0100*/  MOV R10, 0x0 ;  /* 0x00000000000a7802 */ /* 0x000fe20000000f00 */
[----:B------:R-:W1:Y:S02]  /*0110*/  LDCU UR4, c[0x0][0x2f8] ;  /* 0x00005f00ff0477ac */ /* 0x000e640008000800 */
[----:B------:R3:W-:Y:S01]  /*0120*/  STL [R1], R12 ;  /* 0x0000000c01007387 */ /* 0x0007e20000100800 */
[----:B------:R-:W4:Y:S02]  /*0130*/  LDCU UR5, c[0x0][0x2fc] ;  /* 0x00005f80ff0577ac */ /* 0x000f240008000800 */
[----:B------:R-:W2:Y:S01]  /*0140*/  LDC.64 R10, c[0x4][R10] ;  /* 0x010000000a0a7b82 */ /* 0x000ea20000000a00 */
[----:B0-----:R-:W-:-:S02]  /*0150*/  MOV R4, UR6 ;  /* 0x0000000600047c02 */ /* 0x001fc40008000f00 */
[----:B------:R-:W-:Y:S02]  /*0160*/  MOV R5, UR7 ;  /* 0x0000000700057c02 */ /* 0x000fe40008000f00 */
[----:B-1----:R-:W-:Y:S01]  /*0170*/  IADD3 R6, P0, PT, R1, UR4, RZ ;  /* 0x0000000401067c10 */ /* 0x002fe2000ff1e0ff */
[----:B--2---:R4:W0:Y:S03]  /*0180*/  F2F.F64.F32 R8, R7 ;  /* 0x0000000700087310 */ /* 0x0048260000201800 */
[----:B----4-:R-:W-:Y:S01]  /*0190*/  IADD3.X R7, PT, PT, RZ, UR5, RZ, P0, !PT ;  /* 0x00000005ff077c10 */ /* 0x010fe200087fe4ff */
[----:B0-----:R3:W-:Y:S08]  /*01a0*/  STL.64 [R1+0x8], R8 ;  /* 0x0000080801007387 */ /* 0x0017f00000100a00 */
[----:B------:R-:W-:-:S07]  /*01b0*/  LEPC R20, `(.L_x_0) ;  /* 0x000000001014794e */ /* 0x000fce0000000000 */
[----:B---3--:R-:W-:Y:S05]  /*01c0*/  CALL.ABS.NOINC R10 ;  /* 0x000000000a007343 */ /* 0x008fea0003c00000 */
.L_x_0:
[----:B------:R-:W-:Y:S05]  /*01d0*/  EXIT ;  /* 0x000000000000794d */ /* 0x000fea0003800000 */
.L_x_1:
[----:B------:R-:W-:-:S00]  /*01e0*/  BRA `(.L_x_1) ;  /* 0xfffffffc00fc7947 */ /* 0x000fc0000383ffff */
[----:B------:R-:W-:-:S00]  /*01f0*/  NOP ;  /* 0x0000000000007918 */ /* 0x000fc00000000000 */
        /* <DEDUP_REMOVED lines=8> */
.L_x_2:


//--------------------- .nv.global.init           --------------------------
	.section	.nv.global.init,"aw",@progbits
.nv.global.init:
	.type		$str,@object
	.size		$str,(.L_0 - $str)
$str:
        /*0000*/ 	.byte	0x64, 0x65, 0x76, 0x69, 0x63, 0x65, 0x20, 0x61, 0x5b, 0x25, 0x64, 0x5d, 0x20, 0x3d, 0x20, 0x25
        /*0010*/ 	.byte	0x66, 0x0a, 0x00
.L_0:


//--------------------- .nv.shared.reserved.0     --------------------------
	.section	.nv.shared.reserved.0,"aw",@nobits
	.weak		__nv_reservedSMEM_offset_0_alias
	.size		__nv_reservedSMEM_offset_0_alias, 0, 64
	.other		__nv_reservedSMEM_offset_0_alias,@"STO_CUDA_RESERVED_SHARED STV_DEFAULT"
__nv_reservedSMEM_offset_0_alias:
	.zero		0
	.zero		64


//--------------------- .nv.constant0._Z8mykernelPfS_S_ --------------------------
	.section	.nv.constant0._Z8mykernelPfS_S_,"a",@progbits
	.sectionflags	@""
	.align	4
.nv.constant0._Z8mykernelPfS_S_:
	.zero		920


//--------------------- SYMBOLS --------------------------

	.type		.nv.reservedSmem.offset0,@object
	.size		.nv.reservedSmem.offset0,0x4
	.type		vprintf,@function
